//
// Generated by NVIDIA NVVM Compiler
//
// Compiler Build ID: CL-36424714
// Cuda compilation tools, release 13.0, V13.0.88
// Based on NVVM 20.0.0
//

.version 9.0
.target sm_100
.address_size 64

	// .globl	default_function_kernel_1

.visible .entry default_function_kernel_1(
	.param .u64 .ptr .align 1 default_function_kernel_1_param_0,
	.param .u64 .ptr .align 1 default_function_kernel_1_param_1
)
.maxntid 64
{
	.reg .pred 	%p<2>;
	.reg .b32 	%r<8>;
	.reg .b32 	%f<3>;
	.reg .b64 	%rd<8>;

	ld.param.u64 	%rd1, [default_function_kernel_1_param_0];
	ld.param.u64 	%rd2, [default_function_kernel_1_param_1];
	mov.u32 	%r1, %ctaid.x;
	shl.b32 	%r3, %r1, 2;
	mov.u32 	%r2, %tid.x;
	shr.u32 	%r4, %r2, 4;
	or.b32  	%r5, %r3, %r4;
	setp.gt.u32 	%p1, %r5, 8;
	@%p1 bra 	$L__BB0_2;
	cvta.to.global.u64 	%rd3, %rd2;
	cvta.to.global.u64 	%rd4, %rd1;
	shl.b32 	%r6, %r1, 6;
	or.b32  	%r7, %r6, %r2;
	mul.wide.u32 	%rd5, %r7, 4;
	add.s64 	%rd6, %rd3, %rd5;
	ld.global.nc.f32 	%f1, [%rd6];
	mul.f32 	%f2, %f1, 0f3DAAAAAA;
	add.s64 	%rd7, %rd4, %rd5;
	st.global.f32 	[%rd7], %f2;
$L__BB0_2:
	ret;

}
	// .globl	default_function_kernel
.visible .entry default_function_kernel(
	.param .u64 .ptr .align 1 default_function_kernel_param_0,
	.param .u64 .ptr .align 1 default_function_kernel_param_1
)
.maxntid 12
{
	.reg .b32 	%r<6>;
	.reg .b32 	%f<25>;
	.reg .b64 	%rd<9>;

	ld.param.u64 	%rd1, [default_function_kernel_param_0];
	ld.param.u64 	%rd2, [default_function_kernel_param_1];
	cvta.to.global.u64 	%rd3, %rd1;
	mov.u32 	%r1, %ctaid.x;
	mov.u32 	%r2, %tid.x;
	mad.lo.s32 	%r3, %r1, 12, %r2;
	mul.wide.u32 	%rd4, %r3, 4;
	add.s64 	%rd5, %rd3, %rd4;
	mul.lo.s32 	%r4, %r2, 12;
	mad.lo.s32 	%r5, %r1, 144, %r4;
	cvta.to.global.u64 	%rd6, %rd2;
	mul.wide.u32 	%rd7, %r5, 4;
	add.s64 	%rd8, %rd6, %rd7;
	ld.global.nc.f32 	%f1, [%rd8];
	add.f32 	%f2, %f1, 0f00000000;
	ld.global.nc.f32 	%f3, [%rd8+4];
	add.f32 	%f4, %f2, %f3;
	ld.global.nc.f32 	%f5, [%rd8+8];
	add.f32 	%f6, %f4, %f5;
	ld.global.nc.f32 	%f7, [%rd8+12];
	add.f32 	%f8, %f6, %f7;
	ld.global.nc.f32 	%f9, [%rd8+16];
	add.f32 	%f10, %f8, %f9;
	ld.global.nc.f32 	%f11, [%rd8+20];
	add.f32 	%f12, %f10, %f11;
	ld.global.nc.f32 	%f13, [%rd8+24];
	add.f32 	%f14, %f12, %f13;
	ld.global.nc.f32 	%f15, [%rd8+28];
	add.f32 	%f16, %f14, %f15;
	ld.global.nc.f32 	%f17, [%rd8+32];
	add.f32 	%f18, %f16, %f17;
	ld.global.nc.f32 	%f19, [%rd8+36];
	add.f32 	%f20, %f18, %f19;
	ld.global.nc.f32 	%f21, [%rd8+40];
	add.f32 	%f22, %f20, %f21;
	ld.global.nc.f32 	%f23, [%rd8+44];
	add.f32 	%f24, %f22, %f23;
	st.global.f32 	[%rd5], %f24;
	ret;

}


// ===== COMPILED SASS (sm_100) =====

	.target	sm_100

	.elftype	@"ET_EXEC"


//--------------------- .note.nv.tkinfo           --------------------------
	.section	.note.nv.tkinfo,"",@"SHT_NOTE"
	.sectionflags	@"SHF_NOTE_NV_TKINFO"
	.tkinfo
        /*0018*/ 	.word	0x00000002
        /*0030*/ 	.string	""
        /*0030*/ 	.string	"ptxas"
        /*0030*/ 	.string	"Cuda compilation tools, release 13.0, V13.0.88"
        /*0030*/ 	.string	"Build cuda_13.0.r13.0/compiler.36424714_0"
        /*0030*/ 	.string	"-arch sm_100 -m 64 "



//--------------------- .note.nv.cuinfo           --------------------------
	.section	.note.nv.cuinfo,"",@"SHT_NOTE"
	.sectionflags	@"SHF_NOTE_NV_CUINFO"
        /*0018*/ 	.short	0x0002
        /*001a*/ 	.short	0x0064
        /*001c*/ 	.short	0x0082
	.zero		2


//--------------------- .nv.info                  --------------------------
	.section	.nv.info,"",@"SHT_CUDA_INFO"
	.align	4


	//----- nvinfo : EIATTR_REGCOUNT
	.align		4
        /*0000*/ 	.byte	0x04, 0x2f
        /*0002*/ 	.short	(.L_1 - .L_0)
	.align		4
.L_0:
        /*0004*/ 	.word	index@(default_function_kernel_1)
        /*0008*/ 	.word	0x0000000a


	//----- nvinfo : EIATTR_FRAME_SIZE
	.align		4
.L_1:
        /*000c*/ 	.byte	0x04, 0x11
        /*000e*/ 	.short	(.L_3 - .L_2)
	.align		4
.L_2:
        /*0010*/ 	.word	index@(default_function_kernel_1)
        /*0014*/ 	.word	0x00000000


	//----- nvinfo : EIATTR_REGCOUNT
	.align		4
.L_3:
        /*0018*/ 	.byte	0x04, 0x2f
        /*001a*/ 	.short	(.L_5 - .L_4)
	.align		4
.L_4:
        /*001c*/ 	.word	index@(default_function_kernel)
        /*0020*/ 	.word	0x0000001e


	//----- nvinfo : EIATTR_FRAME_SIZE
	.align		4
.L_5:
        /*0024*/ 	.byte	0x04, 0x11
        /*0026*/ 	.short	(.L_7 - .L_6)
	.align		4
.L_6:
        /*0028*/ 	.word	index@(default_function_kernel)
        /*002c*/ 	.word	0x00000000


	//----- nvinfo : EIATTR_MIN_STACK_SIZE
	.align		4
.L_7:
        /*0030*/ 	.byte	0x04, 0x12
        /*0032*/ 	.short	(.L_9 - .L_8)
	.align		4
.L_8:
        /*0034*/ 	.word	index@(default_function_kernel)
        /*0038*/ 	.word	0x00000000


	//----- nvinfo : EIATTR_MIN_STACK_SIZE
	.align		4
.L_9:
        /*003c*/ 	.byte	0x04, 0x12
        /*003e*/ 	.short	(.L_11 - .L_10)
	.align		4
.L_10:
        /*0040*/ 	.word	index@(default_function_kernel_1)
        /*0044*/ 	.word	0x00000000
.L_11:


//--------------------- .nv.compat                --------------------------
	.section	.nv.compat,"",@"SHT_CUDA_COMPAT_INFO"
	.align	4
        /*0000*/ 	.byte	0x02, 0x09, 0x00, 0x00, 0x02, 0x02, 0x01, 0x00, 0x02, 0x05, 0x05, 0x00, 0x03, 0x07, 0x01, 0x01
        /*0010*/ 	.byte	0x02, 0x03, 0x00, 0x00, 0x02, 0x06, 0x01, 0x00, 0x04, 0x0b, 0x08, 0x00, 0x09, 0x00, 0x00, 0x00
        /*0020*/ 	.byte	0x00, 0x00, 0x00, 0x00


//--------------------- .nv.info.default_function_kernel --------------------------
	.section	.nv.info.default_function_kernel,"",@"SHT_CUDA_INFO"
	.sectionflags	@""
	.align	4


	//----- nvinfo : EIATTR_CUDA_API_VERSION
	.align		4
        /*0000*/ 	.byte	0x04, 0x37
        /*0002*/ 	.short	(.L_13 - .L_12)
.L_12:
        /*0004*/ 	.word	0x00000082


	//----- nvinfo : EIATTR_KPARAM_INFO
	.align		4
.L_13:
        /*0008*/ 	.byte	0x04, 0x17
        /*000a*/ 	.short	(.L_15 - .L_14)
.L_14:
        /*000c*/ 	.word	0x00000000
        /*0010*/ 	.short	0x0001
        /*0012*/ 	.short	0x0008
        /*0014*/ 	.byte	0x00, 0xf5, 0x21, 0x00


	//----- nvinfo : EIATTR_KPARAM_INFO
	.align		4
.L_15:
        /*0018*/ 	.byte	0x04, 0x17
        /*001a*/ 	.short	(.L_17 - .L_16)
.L_16:
        /*001c*/ 	.word	0x00000000
        /*0020*/ 	.short	0x0000
        /*0022*/ 	.short	0x0000
        /*0024*/ 	.byte	0x00, 0xf5, 0x21, 0x00


	//----- nvinfo : EIATTR_SPARSE_MMA_MASK
	.align		4
.L_17:
        /*0028*/ 	.byte	0x03, 0x50
        /*002a*/ 	.short	0x0000


	//----- nvinfo : EIATTR_MAXREG_COUNT
	.align		4
        /*002c*/ 	.byte	0x03, 0x1b
        /*002e*/ 	.short	0x00ff


	//----- nvinfo : EIATTR_MERCURY_ISA_VERSION
	.align		4
        /*0030*/ 	.byte	0x03, 0x5f
        /*0032*/ 	.short	0x0101


	//----- nvinfo : EIATTR_VRC_CTA_INIT_COUNT
	.align		4
        /*0034*/ 	.byte	0x02, 0x4a
	.zero		1
	.zero		1


	//----- nvinfo : EIATTR_EXIT_INSTR_OFFSETS
	.align		4
        /*0038*/ 	.byte	0x04, 0x1c
        /*003a*/ 	.short	(.L_19 - .L_18)


	//   ....[0]....
.L_18:
        /*003c*/ 	.word	0x00000230


	//----- nvinfo : EIATTR_MAX_THREADS
	.align		4
.L_19:
        /*0040*/ 	.byte	0x04, 0x05
        /*0042*/ 	.short	(.L_21 - .L_20)
.L_20:
        /*0044*/ 	.word	0x0000000c
        /*0048*/ 	.word	0x00000001
        /*004c*/ 	.word	0x00000001


	//----- nvinfo : EIATTR_CBANK_PARAM_SIZE
	.align		4
.L_21:
        /*0050*/ 	.byte	0x03, 0x19
        /*0052*/ 	.short	0x0010


	//----- nvinfo : EIATTR_PARAM_CBANK
	.align		4
        /*0054*/ 	.byte	0x04, 0x0a
        /*0056*/ 	.short	(.L_23 - .L_22)
	.align		4
.L_22:
        /*0058*/ 	.word	index@(.nv.constant0.default_function_kernel)
        /*005c*/ 	.short	0x0380
        /*005e*/ 	.short	0x0010


	//----- nvinfo : EIATTR_SW_WAR
	.align		4
.L_23:
        /*0060*/ 	.byte	0x04, 0x36
        /*0062*/ 	.short	(.L_25 - .L_24)
.L_24:
        /*0064*/ 	.word	0x00000008
.L_25:


//--------------------- .nv.info.default_function_kernel_1 --------------------------
	.section	.nv.info.default_function_kernel_1,"",@"SHT_CUDA_INFO"
	.sectionflags	@""
	.align	4


	//----- nvinfo : EIATTR_CUDA_API_VERSION
	.align		4
        /*0000*/ 	.byte	0x04, 0x37
        /*0002*/ 	.short	(.L_27 - .L_26)
.L_26:
        /*0004*/ 	.word	0x00000082


	//----- nvinfo : EIATTR_KPARAM_INFO
	.align		4
.L_27:
        /*0008*/ 	.byte	0x04, 0x17
        /*000a*/ 	.short	(.L_29 - .L_28)
.L_28:
        /*000c*/ 	.word	0x00000000
        /*0010*/ 	.short	0x0001
        /*0012*/ 	.short	0x0008
        /*0014*/ 	.byte	0x00, 0xf5, 0x21, 0x00


	//----- nvinfo : EIATTR_KPARAM_INFO
	.align		4
.L_29:
        /*0018*/ 	.byte	0x04, 0x17
        /*001a*/ 	.short	(.L_31 - .L_30)
.L_30:
        /*001c*/ 	.word	0x00000000
        /*0020*/ 	.short	0x0000
        /*0022*/ 	.short	0x0000
        /*0024*/ 	.byte	0x00, 0xf5, 0x21, 0x00


	//----- nvinfo : EIATTR_SPARSE_MMA_MASK
	.align		4
.L_31:
        /*0028*/ 	.byte	0x03, 0x50
        /*002a*/ 	.short	0x0000


	//----- nvinfo : EIATTR_MAXREG_COUNT
	.align		4
        /*002c*/ 	.byte	0x03, 0x1b
        /*002e*/ 	.short	0x00ff


	//----- nvinfo : EIATTR_MERCURY_ISA_VERSION
	.align		4
        /*0030*/ 	.byte	0x03, 0x5f
        /*0032*/ 	.short	0x0101


	//----- nvinfo : EIATTR_VRC_CTA_INIT_COUNT
	.align		4
        /*0034*/ 	.byte	0x02, 0x4a
	.zero		1
	.zero		1


	//----- nvinfo : EIATTR_EXIT_INSTR_OFFSETS
	.align		4
        /*0038*/ 	.byte	0x04, 0x1c
        /*003a*/ 	.short	(.L_33 - .L_32)


	//   ....[0]....
.L_32:
        /*003c*/ 	.word	0x00000070


	//   ....[1]....
        /*0040*/ 	.word	0x00000120


	//----- nvinfo : EIATTR_MAX_THREADS
	.align		4
.L_33:
        /*0044*/ 	.byte	0x04, 0x05
        /*0046*/ 	.short	(.L_35 - .L_34)
.L_34:
        /*0048*/ 	.word	0x00000040
        /*004c*/ 	.word	0x00000001
        /*0050*/ 	.word	0x00000001


	//----- nvinfo : EIATTR_CBANK_PARAM_SIZE
	.align		4
.L_35:
        /*0054*/ 	.byte	0x03, 0x19
        /*0056*/ 	.short	0x0010


	//----- nvinfo : EIATTR_PARAM_CBANK
	.align		4
        /*0058*/ 	.byte	0x04, 0x0a
        /*005a*/ 	.short	(.L_37 - .L_36)
	.align		4
.L_36:
        /*005c*/ 	.word	index@(.nv.constant0.default_function_kernel_1)
        /*0060*/ 	.short	0x0380
        /*0062*/ 	.short	0x0010


	//----- nvinfo : EIATTR_SW_WAR
	.align		4
.L_37:
        /*0064*/ 	.byte	0x04, 0x36
        /*0066*/ 	.short	(.L_39 - .L_38)
.L_38:
        /*0068*/ 	.word	0x00000008
.L_39:


//--------------------- .nv.callgraph             --------------------------
	.section	.nv.callgraph,"",@"SHT_CUDA_CALLGRAPH"
	.align	4
	.sectionentsize	8
	.align		4
        /*0000*/ 	.word	0x00000000
	.align		4
        /*0004*/ 	.word	0xffffffff
	.align		4
        /*0008*/ 	.word	0x00000000
	.align		4
        /*000c*/ 	.word	0xfffffffe
	.align		4
        /*0010*/ 	.word	0x00000000
	.align		4
        /*0014*/ 	.word	0xfffffffd
	.align		4
        /*0018*/ 	.word	0x00000000
	.align		4
        /*001c*/ 	.word	0xfffffffc


//--------------------- .text.default_function_kernel --------------------------
	.section	.text.default_function_kernel,"ax",@progbits
	.align	128
        .global         default_function_kernel
        .type           default_function_kernel,@function
        .size           default_function_kernel,(.L_x_2 - default_function_kernel)
        .other          default_function_kernel,@"STO_CUDA_ENTRY STV_DEFAULT"
default_function_kernel:
.text.default_function_kernel:
[----:B------:R-:W-:Y:S01]  /*0000*/  LDC R1, c[0x0][0x37c] ;  /* 0x0000df00ff017b82 */ /* 0x000fe20000000800 */
[----:B------:R-:W0:Y:S07]  /*0010*/  S2R R7, SR_CTAID.X ;  /* 0x0000000000077919 */ /* 0x000e2e0000002500 */
[----:B------:R-:W1:Y:S01]  /*0020*/  LDC.64 R2, c[0x0][0x388] ;  /* 0x0000e200ff027b82 */ /* 0x000e620000000a00 */
[----:B------:R-:W2:Y:S01]  /*0030*/  LDCU.64 UR4, c[0x0][0x358] ;  /* 0x00006b00ff0477ac */ /* 0x000ea20008000a00 */
[----:B------:R-:W0:Y:S02]  /*0040*/  S2R R0, SR_TID.X ;  /* 0x0000000000007919 */ /* 0x000e240000002100 */
[----:B0-----:R-:W-:-:S04]  /*0050*/  IMAD R7, R7, 0xc, R0 ;  /* 0x0000000c07077824 */ /* 0x001fc800078e0200 */
[----:B------:R-:W-:-:S04]  /*0060*/  IMAD R5, R7, 0xc, RZ ;  /* 0x0000000c07057824 */ /* 0x000fc800078e02ff */
[----:B-1----:R-:W-:-:S05]  /*0070*/  IMAD.WIDE.U32 R2, R5, 0x4, R2 ;  /* 0x0000000405027825 */ /* 0x002fca00078e0002 */
[----:B--2---:R-:W2:Y:S04]  /*0080*/  LDG.E.CONSTANT R0, desc[UR4][R2.64] ;  /* 0x0000000402007981 */ /* 0x004ea8000c1e9900 */
[----:B------:R-:W3:Y:S04]  /*0090*/  LDG.E.CONSTANT R5, desc[UR4][R2.64+0x4] ;  /* 0x0000040402057981 */ /* 0x000ee8000c1e9900 */
[----:B------:R-:W4:Y:S04]  /*00a0*/  LDG.E.CONSTANT R9, desc[UR4][R2.64+0x8] ;  /* 0x0000080402097981 */ /* 0x000f28000c1e9900 */
[----:B------:R-:W5:Y:S04]  /*00b0*/  LDG.E.CONSTANT R11, desc[UR4][R2.64+0xc] ;  /* 0x00000c04020b7981 */ /* 0x000f68000c1e9900 */
[----:B------:R-:W5:Y:S04]  /*00c0*/  LDG.E.CONSTANT R13, desc[UR4][R2.64+0x10] ;  /* 0x00001004020d7981 */ /* 0x000f68000c1e9900 */
[----:B------:R-:W5:Y:S04]  /*00d0*/  LDG.E.CONSTANT R15, desc[UR4][R2.64+0x14] ;  /* 0x00001404020f7981 */ /* 0x000f68000c1e9900 */
[----:B------:R-:W5:Y:S04]  /*00e0*/  LDG.E.CONSTANT R17, desc[UR4][R2.64+0x18] ;  /* 0x0000180402117981 */ /* 0x000f68000c1e9900 */
[----:B------:R-:W5:Y:S04]  /*00f0*/  LDG.E.CONSTANT R19, desc[UR4][R2.64+0x1c] ;  /* 0x00001c0402137981 */ /* 0x000f68000c1e9900 */
[----:B------:R-:W5:Y:S04]  /*0100*/  LDG.E.CONSTANT R21, desc[UR4][R2.64+0x20] ;  /* 0x0000200402157981 */ /* 0x000f68000c1e9900 */
[----:B------:R-:W5:Y:S04]  /*0110*/  LDG.E.CONSTANT R23, desc[UR4][R2.64+0x24] ;  /* 0x0000240402177981 */ /* 0x000f68000c1e9900 */
[----:B------:R-:W5:Y:S04]  /*0120*/  LDG.E.CONSTANT R25, desc[UR4][R2.64+0x28] ;  /* 0x0000280402197981 */ /* 0x000f68000c1e9900 */
[----:B------:R0:W5:Y:S01]  /*0130*/  LDG.E.CONSTANT R27, desc[UR4][R2.64+0x2c] ;  /* 0x00002c04021b7981 */ /* 0x000162000c1e9900 */
[----:B--2---:R-:W-:-:S04]  /*0140*/  FADD R0, RZ, R0 ;  /* 0x00000000ff007221 */ /* 0x004fc80000000000 */
[----:B---3--:R-:W-:Y:S02]  /*0150*/  FADD R0, R0, R5 ;  /* 0x0000000500007221 */ /* 0x008fe40000000000 */
[----:B------:R-:W0:Y:S02]  /*0160*/  LDC.64 R4, c[0x0][0x380] ;  /* 0x0000e000ff047b82 */ /* 0x000e240000000a00 */
[----:B----4-:R-:W-:-:S04]  /*0170*/  FADD R0, R0, R9 ;  /* 0x0000000900007221 */ /* 0x010fc80000000000 */
[----:B-----5:R-:W-:-:S04]  /*0180*/  FADD R0, R0, R11 ;  /* 0x0000000b00007221 */ /* 0x020fc80000000000 */
[----:B------:R-:W-:-:S04]  /*0190*/  FADD R0, R0, R13 ;  /* 0x0000000d00007221 */ /* 0x000fc80000000000 */
[----:B------:R-:W-:-:S04]  /*01a0*/  FADD R0, R0, R15 ;  /* 0x0000000f00007221 */ /* 0x000fc80000000000 */
[----:B------:R-:W-:-:S04]  /*01b0*/  FADD R0, R0, R17 ;  /* 0x0000001100007221 */ /* 0x000fc80000000000 */
[----:B------:R-:W-:Y:S01]  /*01c0*/  FADD R0, R0, R19 ;  /* 0x0000001300007221 */ /* 0x000fe20000000000 */
[----:B0-----:R-:W-:-:S04]  /*01d0*/  IMAD.WIDE.U32 R2, R7, 0x4, R4 ;  /* 0x0000000407027825 */ /* 0x001fc800078e0004 */
[----:B------:R-:W-:-:S04]  /*01e0*/  FADD R0, R0, R21 ;  /* 0x0000001500007221 */ /* 0x000fc80000000000 */
[----:B------:R-:W-:-:S04]  /*01f0*/  FADD R0, R0, R23 ;  /* 0x0000001700007221 */ /* 0x000fc80000000000 */
[----:B------:R-:W-:-:S04]  /*0200*/  FADD R0, R0, R25 ;  /* 0x0000001900007221 */ /* 0x000fc80000000000 */
[----:B------:R-:W-:-:S05]  /*0210*/  FADD R27, R0, R27 ;  /* 0x0000001b001b7221 */ /* 0x000fca0000000000 */
[----:B------:R-:W-:Y:S01]  /*0220*/  STG.E desc[UR4][R2.64], R27 ;  /* 0x0000001b02007986 */ /* 0x000fe2000c101904 */
[----:B------:R-:W-:Y:S05]  /*0230*/  EXIT ;  /* 0x000000000000794d */ /* 0x000fea0003800000 */
.L_x_0:
[----:B------:R-:W-:-:S00]  /*0240*/  BRA `(.L_x_0) ;  /* 0xfffffffc00fc7947 */ /* 0x000fc0000383ffff */
[----:B------:R-:W-:-:S00]  /*0250*/  NOP ;  /* 0x0000000000007918 */ /* 0x000fc00000000000 */
        /* <DEDUP_REMOVED lines=10> */
.L_x_2:


//--------------------- .text.default_function_kernel_1 --------------------------
	.section	.text.default_function_kernel_1,"ax",@progbits
	.align	128
        .global         default_function_kernel_1
        .type           default_function_kernel_1,@function
        .size           default_function_kernel_1,(.L_x_3 - default_function_kernel_1)
        .other          default_function_kernel_1,@"STO_CUDA_ENTRY STV_DEFAULT"
default_function_kernel_1:
.text.default_function_kernel_1:
[----:B------:R-:W-:Y:S01]  /*0000*/  LDC R1, c[0x0][0x37c] ;  /* 0x0000df00ff017b82 */ /* 0x000fe20000000800 */
[----:B------:R-:W0:Y:S07]  /*0010*/  S2R R7, SR_TID.X ;  /* 0x0000000000077919 */ /* 0x000e2e0000002100 */
[----:B------:R-:W1:Y:S02]  /*0020*/  S2UR UR5, SR_CTAID.X ;  /* 0x00000000000579c3 */ /* 0x000e640000002500 */
[----:B-1----:R-:W-:Y:S01]  /*0030*/  USHF.L.U32 UR4, UR5, 0x2, URZ ;  /* 0x0000000205047899 */ /* 0x002fe200080006ff */
[----:B0-----:R-:W-:-:S05]  /*0040*/  SHF.R.U32.HI R0, RZ, 0x4, R7 ;  /* 0x00000004ff007819 */ /* 0x001fca0000011607 */
[----:B------:R-:W-:-:S04]  /*0050*/  LOP3.LUT R0, R0, UR4, RZ, 0xfc, !PT ;  /* 0x0000000400007c12 */ /* 0x000fc8000f8efcff */
[----:B------:R-:W-:-:S13]  /*0060*/  ISETP.GT.U32.AND P0, PT, R0, 0x8, PT ;  /* 0x000000080000780c */ /* 0x000fda0003f04070 */
[----:B------:R-:W-:Y:S05]  /*0070*/  @P0 EXIT ;  /* 0x000000000000094d */ /* 0x000fea0003800000 */
[----:B------:R-:W0:Y:S01]  /*0080*/  LDC.64 R2, c[0x0][0x388] ;  /* 0x0000e200ff027b82 */ /* 0x000e220000000a00 */
[----:B------:R-:W1:Y:S01]  /*0090*/  LDCU.64 UR6, c[0x0][0x358] ;  /* 0x00006b00ff0677ac */ /* 0x000e620008000a00 */
[----:B------:R-:W-:-:S06]  /*00a0*/  USHF.L.U32 UR4, UR5, 0x6, URZ ;  /* 0x0000000605047899 */ /* 0x000fcc00080006ff */
[----:B------:R-:W2:Y:S01]  /*00b0*/  LDC.64 R4, c[0x0][0x380] ;  /* 0x0000e000ff047b82 */ /* 0x000ea20000000a00 */
[----:B------:R-:W-:-:S05]  /*00c0*/  LOP3.LUT R7, R7, UR4, RZ, 0xfc, !PT ;  /* 0x0000000407077c12 */ /* 0x000fca000f8efcff */
[----:B0-----:R-:W-:-:S06]  /*00d0*/  IMAD.WIDE.U32 R2, R7, 0x4, R2 ;  /* 0x0000000407027825 */ /* 0x001fcc00078e0002 */
[----:B-1----:R-:W3:Y:S01]  /*00e0*/  LDG.E.CONSTANT R2, desc[UR6][R2.64] ;  /* 0x0000000602027981 */ /* 0x002ee2000c1e9900 */
[----:B--2---:R-:W-:-:S04]  /*00f0*/  IMAD.WIDE.U32 R4, R7, 0x4, R4 ;  /* 0x0000000407047825 */ /* 0x004fc800078e0004 */
[----:B---3--:R-:W-:-:S05]  /*0100*/  FMUL R7, R2, 0.083333328366279602051 ;  /* 0x3daaaaaa02077820 */ /* 0x008fca0000400000 */
[----:B------:R-:W-:Y:S01]  /*0110*/  STG.E desc[UR6][R4.64], R7 ;  /* 0x0000000704007986 */ /* 0x000fe2000c101906 */
[----:B------:R-:W-:Y:S05]  /*0120*/  EXIT ;  /* 0x000000000000794d */ /* 0x000fea0003800000 */
.L_x_1:
        /* <DEDUP_REMOVED lines=13> */
.L_x_3:


//--------------------- .nv.shared.reserved.0     --------------------------
	.section	.nv.shared.reserved.0,"aw",@nobits
	.weak		__nv_reservedSMEM_offset_0_alias
	.size		__nv_reservedSMEM_offset_0_alias, 0, 64
	.other		__nv_reservedSMEM_offset_0_alias,@"STO_CUDA_RESERVED_SHARED STV_DEFAULT"
__nv_reservedSMEM_offset_0_alias:
	.zero		0
	.zero		64


//--------------------- .nv.constant0.default_function_kernel --------------------------
	.section	.nv.constant0.default_function_kernel,"a",@progbits
	.sectionflags	@""
	.align	4
.nv.constant0.default_function_kernel:
	.zero		912


//--------------------- .nv.constant0.default_function_kernel_1 --------------------------
	.section	.nv.constant0.default_function_kernel_1,"a",@progbits
	.sectionflags	@""
	.align	4
.nv.constant0.default_function_kernel_1:
	.zero		912


//--------------------- SYMBOLS --------------------------

	.type		.nv.reservedSmem.offset0,@object
	.size		.nv.reservedSmem.offset0,0x4
